//
// Generated by NVIDIA NVVM Compiler
//
// Compiler Build ID: CL-36424714
// Cuda compilation tools, release 13.0, V13.0.88
// Based on NVVM 20.0.0
//

.version 9.0
.target sm_100
.address_size 64

	// .globl	_Z6kernelPfS_
.global .align 1 .b8 _ZN34_INTERNAL_3ba9bd17_4_k_cu_ac7d412d4cuda3std3__45__cpo5beginE[1];
.global .align 1 .b8 _ZN34_INTERNAL_3ba9bd17_4_k_cu_ac7d412d4cuda3std3__45__cpo3endE[1];
.global .align 1 .b8 _ZN34_INTERNAL_3ba9bd17_4_k_cu_ac7d412d4cuda3std3__45__cpo6cbeginE[1];
.global .align 1 .b8 _ZN34_INTERNAL_3ba9bd17_4_k_cu_ac7d412d4cuda3std3__45__cpo4cendE[1];
.global .align 1 .b8 _ZN34_INTERNAL_3ba9bd17_4_k_cu_ac7d412d4cuda3std3__45__cpo6rbeginE[1];
.global .align 1 .b8 _ZN34_INTERNAL_3ba9bd17_4_k_cu_ac7d412d4cuda3std3__45__cpo4rendE[1];
.global .align 1 .b8 _ZN34_INTERNAL_3ba9bd17_4_k_cu_ac7d412d4cuda3std3__45__cpo7crbeginE[1];
.global .align 1 .b8 _ZN34_INTERNAL_3ba9bd17_4_k_cu_ac7d412d4cuda3std3__45__cpo5crendE[1];
.global .align 1 .b8 _ZN34_INTERNAL_3ba9bd17_4_k_cu_ac7d412d4cuda3std3__436_GLOBAL__N__3ba9bd17_4_k_cu_ac7d412d6ignoreE[1];
.global .align 1 .b8 _ZN34_INTERNAL_3ba9bd17_4_k_cu_ac7d412d4cuda3std3__419piecewise_constructE[1];
.global .align 1 .b8 _ZN34_INTERNAL_3ba9bd17_4_k_cu_ac7d412d4cuda3std3__48in_placeE[1];
.global .align 1 .b8 _ZN34_INTERNAL_3ba9bd17_4_k_cu_ac7d412d4cuda3std3__420unreachable_sentinelE[1];
.global .align 1 .b8 _ZN34_INTERNAL_3ba9bd17_4_k_cu_ac7d412d4cuda3std3__47nulloptE[1];
.global .align 1 .b8 _ZN34_INTERNAL_3ba9bd17_4_k_cu_ac7d412d4cuda3std3__48unexpectE[1];
.global .align 1 .b8 _ZN34_INTERNAL_3ba9bd17_4_k_cu_ac7d412d4cuda3std6ranges3__45__cpo4swapE[1];
.global .align 1 .b8 _ZN34_INTERNAL_3ba9bd17_4_k_cu_ac7d412d4cuda3std6ranges3__45__cpo9iter_moveE[1];
.global .align 1 .b8 _ZN34_INTERNAL_3ba9bd17_4_k_cu_ac7d412d4cuda3std6ranges3__45__cpo5beginE[1];
.global .align 1 .b8 _ZN34_INTERNAL_3ba9bd17_4_k_cu_ac7d412d4cuda3std6ranges3__45__cpo3endE[1];
.global .align 1 .b8 _ZN34_INTERNAL_3ba9bd17_4_k_cu_ac7d412d4cuda3std6ranges3__45__cpo6cbeginE[1];
.global .align 1 .b8 _ZN34_INTERNAL_3ba9bd17_4_k_cu_ac7d412d4cuda3std6ranges3__45__cpo4cendE[1];
.global .align 1 .b8 _ZN34_INTERNAL_3ba9bd17_4_k_cu_ac7d412d4cuda3std6ranges3__45__cpo7advanceE[1];
.global .align 1 .b8 _ZN34_INTERNAL_3ba9bd17_4_k_cu_ac7d412d4cuda3std6ranges3__45__cpo9iter_swapE[1];
.global .align 1 .b8 _ZN34_INTERNAL_3ba9bd17_4_k_cu_ac7d412d4cuda3std6ranges3__45__cpo4nextE[1];
.global .align 1 .b8 _ZN34_INTERNAL_3ba9bd17_4_k_cu_ac7d412d4cuda3std6ranges3__45__cpo4prevE[1];
.global .align 1 .b8 _ZN34_INTERNAL_3ba9bd17_4_k_cu_ac7d412d4cuda3std6ranges3__45__cpo4dataE[1];
.global .align 1 .b8 _ZN34_INTERNAL_3ba9bd17_4_k_cu_ac7d412d4cuda3std6ranges3__45__cpo5cdataE[1];
.global .align 1 .b8 _ZN34_INTERNAL_3ba9bd17_4_k_cu_ac7d412d4cuda3std6ranges3__45__cpo4sizeE[1];
.global .align 1 .b8 _ZN34_INTERNAL_3ba9bd17_4_k_cu_ac7d412d4cuda3std6ranges3__45__cpo5ssizeE[1];
.global .align 1 .b8 _ZN34_INTERNAL_3ba9bd17_4_k_cu_ac7d412d4cuda3std6ranges3__45__cpo8distanceE[1];
.global .align 1 .b8 _ZN34_INTERNAL_3ba9bd17_4_k_cu_ac7d412d6thrust24THRUST_300001_SM_1000_NS8cuda_cub3parE[1];
.global .align 1 .b8 _ZN34_INTERNAL_3ba9bd17_4_k_cu_ac7d412d6thrust24THRUST_300001_SM_1000_NS8cuda_cub10par_nosyncE[1];
.global .align 1 .b8 _ZN34_INTERNAL_3ba9bd17_4_k_cu_ac7d412d6thrust24THRUST_300001_SM_1000_NS6system6detail10sequential3seqE[1];
.global .align 1 .b8 _ZN34_INTERNAL_3ba9bd17_4_k_cu_ac7d412d6thrust24THRUST_300001_SM_1000_NS12placeholders2_1E[1];
.global .align 1 .b8 _ZN34_INTERNAL_3ba9bd17_4_k_cu_ac7d412d6thrust24THRUST_300001_SM_1000_NS12placeholders2_2E[1];
.global .align 1 .b8 _ZN34_INTERNAL_3ba9bd17_4_k_cu_ac7d412d6thrust24THRUST_300001_SM_1000_NS12placeholders2_3E[1];
.global .align 1 .b8 _ZN34_INTERNAL_3ba9bd17_4_k_cu_ac7d412d6thrust24THRUST_300001_SM_1000_NS12placeholders2_4E[1];
.global .align 1 .b8 _ZN34_INTERNAL_3ba9bd17_4_k_cu_ac7d412d6thrust24THRUST_300001_SM_1000_NS12placeholders2_5E[1];
.global .align 1 .b8 _ZN34_INTERNAL_3ba9bd17_4_k_cu_ac7d412d6thrust24THRUST_300001_SM_1000_NS12placeholders2_6E[1];
.global .align 1 .b8 _ZN34_INTERNAL_3ba9bd17_4_k_cu_ac7d412d6thrust24THRUST_300001_SM_1000_NS12placeholders2_7E[1];
.global .align 1 .b8 _ZN34_INTERNAL_3ba9bd17_4_k_cu_ac7d412d6thrust24THRUST_300001_SM_1000_NS12placeholders2_8E[1];
.global .align 1 .b8 _ZN34_INTERNAL_3ba9bd17_4_k_cu_ac7d412d6thrust24THRUST_300001_SM_1000_NS12placeholders2_9E[1];
.global .align 1 .b8 _ZN34_INTERNAL_3ba9bd17_4_k_cu_ac7d412d6thrust24THRUST_300001_SM_1000_NS12placeholders3_10E[1];
.global .align 1 .b8 _ZN34_INTERNAL_3ba9bd17_4_k_cu_ac7d412d6thrust24THRUST_300001_SM_1000_NS3seqE[1];

.visible .entry _Z6kernelPfS_(
	.param .u64 .ptr .align 1 _Z6kernelPfS__param_0,
	.param .u64 .ptr .align 1 _Z6kernelPfS__param_1
)
{


	ret;

}
	// .globl	_ZN3cub18CUB_300001_SM_10006detail11EmptyKernelIvEEvv
.visible .entry _ZN3cub18CUB_300001_SM_10006detail11EmptyKernelIvEEvv()
{


	ret;

}


// ===== COMPILED SASS (sm_100) =====

	.target	sm_100

	.elftype	@"ET_EXEC"


//--------------------- .note.nv.tkinfo           --------------------------
	.section	.note.nv.tkinfo,"",@"SHT_NOTE"
	.sectionflags	@"SHF_NOTE_NV_TKINFO"
	.tkinfo
        /*0018*/ 	.word	0x00000002
        /*0030*/ 	.string	""
        /*0030*/ 	.string	"ptxas"
        /*0030*/ 	.string	"Cuda compilation tools, release 13.0, V13.0.88"
        /*0030*/ 	.string	"Build cuda_13.0.r13.0/compiler.36424714_0"
        /*0030*/ 	.string	"-arch sm_100 -m 64 "



//--------------------- .note.nv.cuinfo           --------------------------
	.section	.note.nv.cuinfo,"",@"SHT_NOTE"
	.sectionflags	@"SHF_NOTE_NV_CUINFO"
        /*0018*/ 	.short	0x0002
        /*001a*/ 	.short	0x0064
        /*001c*/ 	.short	0x0082
	.zero		2


//--------------------- .nv.info                  --------------------------
	.section	.nv.info,"",@"SHT_CUDA_INFO"
	.align	4


	//----- nvinfo : EIATTR_REGCOUNT
	.align		4
        /*0000*/ 	.byte	0x04, 0x2f
        /*0002*/ 	.short	(.L_44 - .L_43)
	.align		4
.L_43:
        /*0004*/ 	.word	index@(_Z6kernelPfS_)
        /*0008*/ 	.word	0x00000004


	//----- nvinfo : EIATTR_FRAME_SIZE
	.align		4
.L_44:
        /*000c*/ 	.byte	0x04, 0x11
        /*000e*/ 	.short	(.L_46 - .L_45)
	.align		4
.L_45:
        /*0010*/ 	.word	index@(_Z6kernelPfS_)
        /*0014*/ 	.word	0x00000000


	//----- nvinfo : EIATTR_REGCOUNT
	.align		4
.L_46:
        /*0018*/ 	.byte	0x04, 0x2f
        /*001a*/ 	.short	(.L_48 - .L_47)
	.align		4
.L_47:
        /*001c*/ 	.word	index@(_ZN3cub18CUB_300001_SM_10006detail11EmptyKernelIvEEvv)
        /*0020*/ 	.word	0x00000004


	//----- nvinfo : EIATTR_FRAME_SIZE
	.align		4
.L_48:
        /*0024*/ 	.byte	0x04, 0x11
        /*0026*/ 	.short	(.L_50 - .L_49)
	.align		4
.L_49:
        /*0028*/ 	.word	index@(_ZN3cub18CUB_300001_SM_10006detail11EmptyKernelIvEEvv)
        /*002c*/ 	.word	0x00000000


	//----- nvinfo : EIATTR_MIN_STACK_SIZE
	.align		4
.L_50:
        /*0030*/ 	.byte	0x04, 0x12
        /*0032*/ 	.short	(.L_52 - .L_51)
	.align		4
.L_51:
        /*0034*/ 	.word	index@(_ZN3cub18CUB_300001_SM_10006detail11EmptyKernelIvEEvv)
        /*0038*/ 	.word	0x00000000


	//----- nvinfo : EIATTR_MIN_STACK_SIZE
	.align		4
.L_52:
        /*003c*/ 	.byte	0x04, 0x12
        /*003e*/ 	.short	(.L_54 - .L_53)
	.align		4
.L_53:
        /*0040*/ 	.word	index@(_Z6kernelPfS_)
        /*0044*/ 	.word	0x00000000
.L_54:


//--------------------- .nv.compat                --------------------------
	.section	.nv.compat,"",@"SHT_CUDA_COMPAT_INFO"
	.align	4
        /*0000*/ 	.byte	0x02, 0x09, 0x00, 0x00, 0x02, 0x02, 0x01, 0x00, 0x02, 0x05, 0x05, 0x00, 0x03, 0x07, 0x01, 0x01
        /*0010*/ 	.byte	0x02, 0x03, 0x00, 0x00, 0x02, 0x06, 0x01, 0x00, 0x04, 0x0b, 0x08, 0x00, 0x09, 0x00, 0x00, 0x00
        /*0020*/ 	.byte	0x00, 0x00, 0x00, 0x00


//--------------------- .nv.info._ZN3cub18CUB_300001_SM_10006detail11EmptyKernelIvEEvv --------------------------
	.section	.nv.info._ZN3cub18CUB_300001_SM_10006detail11EmptyKernelIvEEvv,"",@"SHT_CUDA_INFO"
	.sectionflags	@""
	.align	4


	//----- nvinfo : EIATTR_CUDA_API_VERSION
	.align		4
        /*0000*/ 	.byte	0x04, 0x37
        /*0002*/ 	.short	(.L_56 - .L_55)
.L_55:
        /*0004*/ 	.word	0x00000082


	//----- nvinfo : EIATTR_SPARSE_MMA_MASK
	.align		4
.L_56:
        /*0008*/ 	.byte	0x03, 0x50
        /*000a*/ 	.short	0x0000


	//----- nvinfo : EIATTR_MAXREG_COUNT
	.align		4
        /*000c*/ 	.byte	0x03, 0x1b
        /*000e*/ 	.short	0x00ff


	//----- nvinfo : EIATTR_MERCURY_ISA_VERSION
	.align		4
        /*0010*/ 	.byte	0x03, 0x5f
        /*0012*/ 	.short	0x0101


	//----- nvinfo : EIATTR_VRC_CTA_INIT_COUNT
	.align		4
        /*0014*/ 	.byte	0x02, 0x4a
	.zero		1
	.zero		1


	//----- nvinfo : EIATTR_EXIT_INSTR_OFFSETS
	.align		4
        /*0018*/ 	.byte	0x04, 0x1c
        /*001a*/ 	.short	(.L_58 - .L_57)


	//   ....[0]....
.L_57:
        /*001c*/ 	.word	0x00000010


	//----- nvinfo : EIATTR_SW_WAR
	.align		4
.L_58:
        /*0020*/ 	.byte	0x04, 0x36
        /*0022*/ 	.short	(.L_60 - .L_59)
.L_59:
        /*0024*/ 	.word	0x00000008
.L_60:


//--------------------- .nv.info._Z6kernelPfS_    --------------------------
	.section	.nv.info._Z6kernelPfS_,"",@"SHT_CUDA_INFO"
	.sectionflags	@""
	.align	4


	//----- nvinfo : EIATTR_CUDA_API_VERSION
	.align		4
        /*0000*/ 	.byte	0x04, 0x37
        /*0002*/ 	.short	(.L_62 - .L_61)
.L_61:
        /*0004*/ 	.word	0x00000082


	//----- nvinfo : EIATTR_KPARAM_INFO
	.align		4
.L_62:
        /*0008*/ 	.byte	0x04, 0x17
        /*000a*/ 	.short	(.L_64 - .L_63)
.L_63:
        /*000c*/ 	.word	0x00000000
        /*0010*/ 	.short	0x0001
        /*0012*/ 	.short	0x0008
        /*0014*/ 	.byte	0x00, 0xf5, 0x21, 0x00


	//----- nvinfo : EIATTR_KPARAM_INFO
	.align		4
.L_64:
        /*0018*/ 	.byte	0x04, 0x17
        /*001a*/ 	.short	(.L_66 - .L_65)
.L_65:
        /*001c*/ 	.word	0x00000000
        /*0020*/ 	.short	0x0000
        /*0022*/ 	.short	0x0000
        /*0024*/ 	.byte	0x00, 0xf5, 0x21, 0x00


	//----- nvinfo : EIATTR_SPARSE_MMA_MASK
	.align		4
.L_66:
        /*0028*/ 	.byte	0x03, 0x50
        /*002a*/ 	.short	0x0000


	//----- nvinfo : EIATTR_MAXREG_COUNT
	.align		4
        /*002c*/ 	.byte	0x03, 0x1b
        /*002e*/ 	.short	0x00ff


	//----- nvinfo : EIATTR_MERCURY_ISA_VERSION
	.align		4
        /*0030*/ 	.byte	0x03, 0x5f
        /*0032*/ 	.short	0x0101


	//----- nvinfo : EIATTR_VRC_CTA_INIT_COUNT
	.align		4
        /*0034*/ 	.byte	0x02, 0x4a
	.zero		1
	.zero		1


	//----- nvinfo : EIATTR_EXIT_INSTR_OFFSETS
	.align		4
        /*0038*/ 	.byte	0x04, 0x1c
        /*003a*/ 	.short	(.L_68 - .L_67)


	//   ....[0]....
.L_67:
        /*003c*/ 	.word	0x00000010


	//----- nvinfo : EIATTR_CBANK_PARAM_SIZE
	.align		4
.L_68:
        /*0040*/ 	.byte	0x03, 0x19
        /*0042*/ 	.short	0x0010


	//----- nvinfo : EIATTR_PARAM_CBANK
	.align		4
        /*0044*/ 	.byte	0x04, 0x0a
        /*0046*/ 	.short	(.L_70 - .L_69)
	.align		4
.L_69:
        /*0048*/ 	.word	index@(.nv.constant0._Z6kernelPfS_)
        /*004c*/ 	.short	0x0380
        /*004e*/ 	.short	0x0010


	//----- nvinfo : EIATTR_SW_WAR
	.align		4
.L_70:
        /*0050*/ 	.byte	0x04, 0x36
        /*0052*/ 	.short	(.L_72 - .L_71)
.L_71:
        /*0054*/ 	.word	0x00000008
.L_72:


//--------------------- .nv.callgraph             --------------------------
	.section	.nv.callgraph,"",@"SHT_CUDA_CALLGRAPH"
	.align	4
	.sectionentsize	8
	.align		4
        /*0000*/ 	.word	0x00000000
	.align		4
        /*0004*/ 	.word	0xffffffff
	.align		4
        /*0008*/ 	.word	0x00000000
	.align		4
        /*000c*/ 	.word	0xfffffffe
	.align		4
        /*0010*/ 	.word	0x00000000
	.align		4
        /*0014*/ 	.word	0xfffffffd
	.align		4
        /*0018*/ 	.word	0x00000000
	.align		4
        /*001c*/ 	.word	0xfffffffc


//--------------------- .nv.constant4             --------------------------
	.section	.nv.constant4,"a",@progbits
	.align	8
	.align		8
.nv.constant4:
        /*0000*/ 	.dword	_ZN34_INTERNAL_3ba9bd17_4_k_cu_ac7d412d4cuda3std3__45__cpo5beginE
	.align		8
        /*0008*/ 	.dword	_ZN34_INTERNAL_3ba9bd17_4_k_cu_ac7d412d4cuda3std3__45__cpo3endE
	.align		8
        /*0010*/ 	.dword	_ZN34_INTERNAL_3ba9bd17_4_k_cu_ac7d412d4cuda3std3__45__cpo6cbeginE
	.align		8
        /*0018*/ 	.dword	_ZN34_INTERNAL_3ba9bd17_4_k_cu_ac7d412d4cuda3std3__45__cpo4cendE
	.align		8
        /*0020*/ 	.dword	_ZN34_INTERNAL_3ba9bd17_4_k_cu_ac7d412d4cuda3std3__45__cpo6rbeginE
	.align		8
        /*0028*/ 	.dword	_ZN34_INTERNAL_3ba9bd17_4_k_cu_ac7d412d4cuda3std3__45__cpo4rendE
	.align		8
        /*0030*/ 	.dword	_ZN34_INTERNAL_3ba9bd17_4_k_cu_ac7d412d4cuda3std3__45__cpo7crbeginE
	.align		8
        /*0038*/ 	.dword	_ZN34_INTERNAL_3ba9bd17_4_k_cu_ac7d412d4cuda3std3__45__cpo5crendE
	.align		8
        /*0040*/ 	.dword	_ZN34_INTERNAL_3ba9bd17_4_k_cu_ac7d412d4cuda3std3__436_GLOBAL__N__3ba9bd17_4_k_cu_ac7d412d6ignoreE
	.align		8
        /*0048*/ 	.dword	_ZN34_INTERNAL_3ba9bd17_4_k_cu_ac7d412d4cuda3std3__419piecewise_constructE
	.align		8
        /*0050*/ 	.dword	_ZN34_INTERNAL_3ba9bd17_4_k_cu_ac7d412d4cuda3std3__48in_placeE
	.align		8
        /*0058*/ 	.dword	_ZN34_INTERNAL_3ba9bd17_4_k_cu_ac7d412d4cuda3std3__420unreachable_sentinelE
	.align		8
        /*0060*/ 	.dword	_ZN34_INTERNAL_3ba9bd17_4_k_cu_ac7d412d4cuda3std3__47nulloptE
	.align		8
        /*0068*/ 	.dword	_ZN34_INTERNAL_3ba9bd17_4_k_cu_ac7d412d4cuda3std3__48unexpectE
	.align		8
        /*0070*/ 	.dword	_ZN34_INTERNAL_3ba9bd17_4_k_cu_ac7d412d4cuda3std6ranges3__45__cpo4swapE
	.align		8
        /*0078*/ 	.dword	_ZN34_INTERNAL_3ba9bd17_4_k_cu_ac7d412d4cuda3std6ranges3__45__cpo9iter_moveE
	.align		8
        /*0080*/ 	.dword	_ZN34_INTERNAL_3ba9bd17_4_k_cu_ac7d412d4cuda3std6ranges3__45__cpo5beginE
	.align		8
        /*0088*/ 	.dword	_ZN34_INTERNAL_3ba9bd17_4_k_cu_ac7d412d4cuda3std6ranges3__45__cpo3endE
	.align		8
        /*0090*/ 	.dword	_ZN34_INTERNAL_3ba9bd17_4_k_cu_ac7d412d4cuda3std6ranges3__45__cpo6cbeginE
	.align		8
        /*0098*/ 	.dword	_ZN34_INTERNAL_3ba9bd17_4_k_cu_ac7d412d4cuda3std6ranges3__45__cpo4cendE
	.align		8
        /*00a0*/ 	.dword	_ZN34_INTERNAL_3ba9bd17_4_k_cu_ac7d412d4cuda3std6ranges3__45__cpo7advanceE
	.align		8
        /*00a8*/ 	.dword	_ZN34_INTERNAL_3ba9bd17_4_k_cu_ac7d412d4cuda3std6ranges3__45__cpo9iter_swapE
	.align		8
        /*00b0*/ 	.dword	_ZN34_INTERNAL_3ba9bd17_4_k_cu_ac7d412d4cuda3std6ranges3__45__cpo4nextE
	.align		8
        /*00b8*/ 	.dword	_ZN34_INTERNAL_3ba9bd17_4_k_cu_ac7d412d4cuda3std6ranges3__45__cpo4prevE
	.align		8
        /*00c0*/ 	.dword	_ZN34_INTERNAL_3ba9bd17_4_k_cu_ac7d412d4cuda3std6ranges3__45__cpo4dataE
	.align		8
        /*00c8*/ 	.dword	_ZN34_INTERNAL_3ba9bd17_4_k_cu_ac7d412d4cuda3std6ranges3__45__cpo5cdataE
	.align		8
        /*00d0*/ 	.dword	_ZN34_INTERNAL_3ba9bd17_4_k_cu_ac7d412d4cuda3std6ranges3__45__cpo4sizeE
	.align		8
        /*00d8*/ 	.dword	_ZN34_INTERNAL_3ba9bd17_4_k_cu_ac7d412d4cuda3std6ranges3__45__cpo5ssizeE
	.align		8
        /*00e0*/ 	.dword	_ZN34_INTERNAL_3ba9bd17_4_k_cu_ac7d412d4cuda3std6ranges3__45__cpo8distanceE
	.align		8
        /*00e8*/ 	.dword	_ZN34_INTERNAL_3ba9bd17_4_k_cu_ac7d412d6thrust24THRUST_300001_SM_1000_NS8cuda_cub3parE
	.align		8
        /*00f0*/ 	.dword	_ZN34_INTERNAL_3ba9bd17_4_k_cu_ac7d412d6thrust24THRUST_300001_SM_1000_NS8cuda_cub10par_nosyncE
	.align		8
        /*00f8*/ 	.dword	_ZN34_INTERNAL_3ba9bd17_4_k_cu_ac7d412d6thrust24THRUST_300001_SM_1000_NS6system6detail10sequential3seqE
	.align		8
        /*0100*/ 	.dword	_ZN34_INTERNAL_3ba9bd17_4_k_cu_ac7d412d6thrust24THRUST_300001_SM_1000_NS12placeholders2_1E
	.align		8
        /*0108*/ 	.dword	_ZN34_INTERNAL_3ba9bd17_4_k_cu_ac7d412d6thrust24THRUST_300001_SM_1000_NS12placeholders2_2E
	.align		8
        /*0110*/ 	.dword	_ZN34_INTERNAL_3ba9bd17_4_k_cu_ac7d412d6thrust24THRUST_300001_SM_1000_NS12placeholders2_3E
	.align		8
        /*0118*/ 	.dword	_ZN34_INTERNAL_3ba9bd17_4_k_cu_ac7d412d6thrust24THRUST_300001_SM_1000_NS12placeholders2_4E
	.align		8
        /*0120*/ 	.dword	_ZN34_INTERNAL_3ba9bd17_4_k_cu_ac7d412d6thrust24THRUST_300001_SM_1000_NS12placeholders2_5E
	.align		8
        /*0128*/ 	.dword	_ZN34_INTERNAL_3ba9bd17_4_k_cu_ac7d412d6thrust24THRUST_300001_SM_1000_NS12placeholders2_6E
	.align		8
        /*0130*/ 	.dword	_ZN34_INTERNAL_3ba9bd17_4_k_cu_ac7d412d6thrust24THRUST_300001_SM_1000_NS12placeholders2_7E
	.align		8
        /*0138*/ 	.dword	_ZN34_INTERNAL_3ba9bd17_4_k_cu_ac7d412d6thrust24THRUST_300001_SM_1000_NS12placeholders2_8E
	.align		8
        /*0140*/ 	.dword	_ZN34_INTERNAL_3ba9bd17_4_k_cu_ac7d412d6thrust24THRUST_300001_SM_1000_NS12placeholders2_9E
	.align		8
        /*0148*/ 	.dword	_ZN34_INTERNAL_3ba9bd17_4_k_cu_ac7d412d6thrust24THRUST_300001_SM_1000_NS12placeholders3_10E
	.align		8
        /*0150*/ 	.dword	_ZN34_INTERNAL_3ba9bd17_4_k_cu_ac7d412d6thrust24THRUST_300001_SM_1000_NS3seqE


//--------------------- .text._ZN3cub18CUB_300001_SM_10006detail11EmptyKernelIvEEvv --------------------------
	.section	.text._ZN3cub18CUB_300001_SM_10006detail11EmptyKernelIvEEvv,"ax",@progbits
	.align	128
        .global         _ZN3cub18CUB_300001_SM_10006detail11EmptyKernelIvEEvv
        .type           _ZN3cub18CUB_300001_SM_10006detail11EmptyKernelIvEEvv,@function
        .size           _ZN3cub18CUB_300001_SM_10006detail11EmptyKernelIvEEvv,(.L_x_2 - _ZN3cub18CUB_300001_SM_10006detail11EmptyKernelIvEEvv)
        .other          _ZN3cub18CUB_300001_SM_10006detail11EmptyKernelIvEEvv,@"STO_CUDA_ENTRY STV_DEFAULT"
_ZN3cub18CUB_300001_SM_10006detail11EmptyKernelIvEEvv:
.text._ZN3cub18CUB_300001_SM_10006detail11EmptyKernelIvEEvv:
[----:B------:R-:W-:Y:S01]  /*0000*/  LDC R1, c[0x0][0x37c] ;  /* 0x0000df00ff017b82 */ /* 0x000fe20000000800 */
[----:B------:R-:W-:Y:S05]  /*0010*/  EXIT ;  /* 0x000000000000794d */ /* 0x000fea0003800000 */
.L_x_0:
[----:B------:R-:W-:-:S00]  /*0020*/  BRA `(.L_x_0) ;  /* 0xfffffffc00fc7947 */ /* 0x000fc0000383ffff */
[----:B------:R-:W-:-:S00]  /*0030*/  NOP ;  /* 0x0000000000007918 */ /* 0x000fc00000000000 */
        /* <DEDUP_REMOVED lines=12> */
.L_x_2:


//--------------------- .text._Z6kernelPfS_       --------------------------
	.section	.text._Z6kernelPfS_,"ax",@progbits
	.align	128
        .global         _Z6kernelPfS_
        .type           _Z6kernelPfS_,@function
        .size           _Z6kernelPfS_,(.L_x_3 - _Z6kernelPfS_)
        .other          _Z6kernelPfS_,@"STO_CUDA_ENTRY STV_DEFAULT"
_Z6kernelPfS_:
.text._Z6kernelPfS_:
[----:B------:R-:W-:Y:S01]  /*0000*/  LDC R1, c[0x0][0x37c] ;  /* 0x0000df00ff017b82 */ /* 0x000fe20000000800 */
[----:B------:R-:W-:Y:S05]  /*0010*/  EXIT ;  /* 0x000000000000794d */ /* 0x000fea0003800000 */
.L_x_1:
        /* <DEDUP_REMOVED lines=14> */
.L_x_3:


//--------------------- .nv.shared.reserved.0     --------------------------
	.section	.nv.shared.reserved.0,"aw",@nobits
	.weak		__nv_reservedSMEM_offset_0_alias
	.size		__nv_reservedSMEM_offset_0_alias, 0, 64
	.other		__nv_reservedSMEM_offset_0_alias,@"STO_CUDA_RESERVED_SHARED STV_DEFAULT"
__nv_reservedSMEM_offset_0_alias:
	.zero		0
	.zero		64


//--------------------- .nv.global                --------------------------
	.section	.nv.global,"aw",@nobits
.nv.global:
	.type		_ZN34_INTERNAL_3ba9bd17_4_k_cu_ac7d412d6thrust24THRUST_300001_SM_1000_NS3seqE,@object
	.size		_ZN34_INTERNAL_3ba9bd17_4_k_cu_ac7d412d6thrust24THRUST_300001_SM_1000_NS3seqE,(_ZN34_INTERNAL_3ba9bd17_4_k_cu_ac7d412d4cuda3std3__48in_placeE - _ZN34_INTERNAL_3ba9bd17_4_k_cu_ac7d412d6thrust24THRUST_300001_SM_1000_NS3seqE)
_ZN34_INTERNAL_3ba9bd17_4_k_cu_ac7d412d6thrust24THRUST_300001_SM_1000_NS3seqE:
	.zero		1
	.type		_ZN34_INTERNAL_3ba9bd17_4_k_cu_ac7d412d4cuda3std3__48in_placeE,@object
	.size		_ZN34_INTERNAL_3ba9bd17_4_k_cu_ac7d412d4cuda3std3__48in_placeE,(_ZN34_INTERNAL_3ba9bd17_4_k_cu_ac7d412d4cuda3std6ranges3__45__cpo4sizeE - _ZN34_INTERNAL_3ba9bd17_4_k_cu_ac7d412d4cuda3std3__48in_placeE)
_ZN34_INTERNAL_3ba9bd17_4_k_cu_ac7d412d4cuda3std3__48in_placeE:
	.zero		1
	.type		_ZN34_INTERNAL_3ba9bd17_4_k_cu_ac7d412d4cuda3std6ranges3__45__cpo4sizeE,@object
	.size		_ZN34_INTERNAL_3ba9bd17_4_k_cu_ac7d412d4cuda3std6ranges3__45__cpo4sizeE,(_ZN34_INTERNAL_3ba9bd17_4_k_cu_ac7d412d6thrust24THRUST_300001_SM_1000_NS12placeholders2_3E - _ZN34_INTERNAL_3ba9bd17_4_k_cu_ac7d412d4cuda3std6ranges3__45__cpo4sizeE)
_ZN34_INTERNAL_3ba9bd17_4_k_cu_ac7d412d4cuda3std6ranges3__45__cpo4sizeE:
	.zero		1
	.type		_ZN34_INTERNAL_3ba9bd17_4_k_cu_ac7d412d6thrust24THRUST_300001_SM_1000_NS12placeholders2_3E,@object
	.size		_ZN34_INTERNAL_3ba9bd17_4_k_cu_ac7d412d6thrust24THRUST_300001_SM_1000_NS12placeholders2_3E,(_ZN34_INTERNAL_3ba9bd17_4_k_cu_ac7d412d4cuda3std3__45__cpo6cbeginE - _ZN34_INTERNAL_3ba9bd17_4_k_cu_ac7d412d6thrust24THRUST_300001_SM_1000_NS12placeholders2_3E)
_ZN34_INTERNAL_3ba9bd17_4_k_cu_ac7d412d6thrust24THRUST_300001_SM_1000_NS12placeholders2_3E:
	.zero		1
	.type		_ZN34_INTERNAL_3ba9bd17_4_k_cu_ac7d412d4cuda3std3__45__cpo6cbeginE,@object
	.size		_ZN34_INTERNAL_3ba9bd17_4_k_cu_ac7d412d4cuda3std3__45__cpo6cbeginE,(_ZN34_INTERNAL_3ba9bd17_4_k_cu_ac7d412d4cuda3std6ranges3__45__cpo6cbeginE - _ZN34_INTERNAL_3ba9bd17_4_k_cu_ac7d412d4cuda3std3__45__cpo6cbeginE)
_ZN34_INTERNAL_3ba9bd17_4_k_cu_ac7d412d4cuda3std3__45__cpo6cbeginE:
	.zero		1
	.type		_ZN34_INTERNAL_3ba9bd17_4_k_cu_ac7d412d4cuda3std6ranges3__45__cpo6cbeginE,@object
	.size		_ZN34_INTERNAL_3ba9bd17_4_k_cu_ac7d412d4cuda3std6ranges3__45__cpo6cbeginE,(_ZN34_INTERNAL_3ba9bd17_4_k_cu_ac7d412d6thrust24THRUST_300001_SM_1000_NS12placeholders2_7E - _ZN34_INTERNAL_3ba9bd17_4_k_cu_ac7d412d4cuda3std6ranges3__45__cpo6cbeginE)
_ZN34_INTERNAL_3ba9bd17_4_k_cu_ac7d412d4cuda3std6ranges3__45__cpo6cbeginE:
	.zero		1
	.type		_ZN34_INTERNAL_3ba9bd17_4_k_cu_ac7d412d6thrust24THRUST_300001_SM_1000_NS12placeholders2_7E,@object
	.size		_ZN34_INTERNAL_3ba9bd17_4_k_cu_ac7d412d6thrust24THRUST_300001_SM_1000_NS12placeholders2_7E,(_ZN34_INTERNAL_3ba9bd17_4_k_cu_ac7d412d4cuda3std3__45__cpo7crbeginE - _ZN34_INTERNAL_3ba9bd17_4_k_cu_ac7d412d6thrust24THRUST_300001_SM_1000_NS12placeholders2_7E)
_ZN34_INTERNAL_3ba9bd17_4_k_cu_ac7d412d6thrust24THRUST_300001_SM_1000_NS12placeholders2_7E:
	.zero		1
	.type		_ZN34_INTERNAL_3ba9bd17_4_k_cu_ac7d412d4cuda3std3__45__cpo7crbeginE,@object
	.size		_ZN34_INTERNAL_3ba9bd17_4_k_cu_ac7d412d4cuda3std3__45__cpo7crbeginE,(_ZN34_INTERNAL_3ba9bd17_4_k_cu_ac7d412d4cuda3std6ranges3__45__cpo4nextE - _ZN34_INTERNAL_3ba9bd17_4_k_cu_ac7d412d4cuda3std3__45__cpo7crbeginE)
_ZN34_INTERNAL_3ba9bd17_4_k_cu_ac7d412d4cuda3std3__45__cpo7crbeginE:
	.zero		1
	.type		_ZN34_INTERNAL_3ba9bd17_4_k_cu_ac7d412d4cuda3std6ranges3__45__cpo4nextE,@object
	.size		_ZN34_INTERNAL_3ba9bd17_4_k_cu_ac7d412d4cuda3std6ranges3__45__cpo4nextE,(_ZN34_INTERNAL_3ba9bd17_4_k_cu_ac7d412d4cuda3std6ranges3__45__cpo4swapE - _ZN34_INTERNAL_3ba9bd17_4_k_cu_ac7d412d4cuda3std6ranges3__45__cpo4nextE)
_ZN34_INTERNAL_3ba9bd17_4_k_cu_ac7d412d4cuda3std6ranges3__45__cpo4nextE:
	.zero		1
	.type		_ZN34_INTERNAL_3ba9bd17_4_k_cu_ac7d412d4cuda3std6ranges3__45__cpo4swapE,@object
	.size		_ZN34_INTERNAL_3ba9bd17_4_k_cu_ac7d412d4cuda3std6ranges3__45__cpo4swapE,(_ZN34_INTERNAL_3ba9bd17_4_k_cu_ac7d412d6thrust24THRUST_300001_SM_1000_NS8cuda_cub10par_nosyncE - _ZN34_INTERNAL_3ba9bd17_4_k_cu_ac7d412d4cuda3std6ranges3__45__cpo4swapE)
_ZN34_INTERNAL_3ba9bd17_4_k_cu_ac7d412d4cuda3std6ranges3__45__cpo4swapE:
	.zero		1
	.type		_ZN34_INTERNAL_3ba9bd17_4_k_cu_ac7d412d6thrust24THRUST_300001_SM_1000_NS8cuda_cub10par_nosyncE,@object
	.size		_ZN34_INTERNAL_3ba9bd17_4_k_cu_ac7d412d6thrust24THRUST_300001_SM_1000_NS8cuda_cub10par_nosyncE,(_ZN34_INTERNAL_3ba9bd17_4_k_cu_ac7d412d6thrust24THRUST_300001_SM_1000_NS12placeholders2_9E - _ZN34_INTERNAL_3ba9bd17_4_k_cu_ac7d412d6thrust24THRUST_300001_SM_1000_NS8cuda_cub10par_nosyncE)
_ZN34_INTERNAL_3ba9bd17_4_k_cu_ac7d412d6thrust24THRUST_300001_SM_1000_NS8cuda_cub10par_nosyncE:
	.zero		1
	.type		_ZN34_INTERNAL_3ba9bd17_4_k_cu_ac7d412d6thrust24THRUST_300001_SM_1000_NS12placeholders2_9E,@object
	.size		_ZN34_INTERNAL_3ba9bd17_4_k_cu_ac7d412d6thrust24THRUST_300001_SM_1000_NS12placeholders2_9E,(_ZN34_INTERNAL_3ba9bd17_4_k_cu_ac7d412d4cuda3std3__436_GLOBAL__N__3ba9bd17_4_k_cu_ac7d412d6ignoreE - _ZN34_INTERNAL_3ba9bd17_4_k_cu_ac7d412d6thrust24THRUST_300001_SM_1000_NS12placeholders2_9E)
_ZN34_INTERNAL_3ba9bd17_4_k_cu_ac7d412d6thrust24THRUST_300001_SM_1000_NS12placeholders2_9E:
	.zero		1
	.type		_ZN34_INTERNAL_3ba9bd17_4_k_cu_ac7d412d4cuda3std3__436_GLOBAL__N__3ba9bd17_4_k_cu_ac7d412d6ignoreE,@object
	.size		_ZN34_INTERNAL_3ba9bd17_4_k_cu_ac7d412d4cuda3std3__436_GLOBAL__N__3ba9bd17_4_k_cu_ac7d412d6ignoreE,(_ZN34_INTERNAL_3ba9bd17_4_k_cu_ac7d412d4cuda3std6ranges3__45__cpo4dataE - _ZN34_INTERNAL_3ba9bd17_4_k_cu_ac7d412d4cuda3std3__436_GLOBAL__N__3ba9bd17_4_k_cu_ac7d412d6ignoreE)
_ZN34_INTERNAL_3ba9bd17_4_k_cu_ac7d412d4cuda3std3__436_GLOBAL__N__3ba9bd17_4_k_cu_ac7d412d6ignoreE:
	.zero		1
	.type		_ZN34_INTERNAL_3ba9bd17_4_k_cu_ac7d412d4cuda3std6ranges3__45__cpo4dataE,@object
	.size		_ZN34_INTERNAL_3ba9bd17_4_k_cu_ac7d412d4cuda3std6ranges3__45__cpo4dataE,(_ZN34_INTERNAL_3ba9bd17_4_k_cu_ac7d412d6thrust24THRUST_300001_SM_1000_NS12placeholders2_1E - _ZN34_INTERNAL_3ba9bd17_4_k_cu_ac7d412d4cuda3std6ranges3__45__cpo4dataE)
_ZN34_INTERNAL_3ba9bd17_4_k_cu_ac7d412d4cuda3std6ranges3__45__cpo4dataE:
	.zero		1
	.type		_ZN34_INTERNAL_3ba9bd17_4_k_cu_ac7d412d6thrust24THRUST_300001_SM_1000_NS12placeholders2_1E,@object
	.size		_ZN34_INTERNAL_3ba9bd17_4_k_cu_ac7d412d6thrust24THRUST_300001_SM_1000_NS12placeholders2_1E,(_ZN34_INTERNAL_3ba9bd17_4_k_cu_ac7d412d4cuda3std3__45__cpo5beginE - _ZN34_INTERNAL_3ba9bd17_4_k_cu_ac7d412d6thrust24THRUST_300001_SM_1000_NS12placeholders2_1E)
_ZN34_INTERNAL_3ba9bd17_4_k_cu_ac7d412d6thrust24THRUST_300001_SM_1000_NS12placeholders2_1E:
	.zero		1
	.type		_ZN34_INTERNAL_3ba9bd17_4_k_cu_ac7d412d4cuda3std3__45__cpo5beginE,@object
	.size		_ZN34_INTERNAL_3ba9bd17_4_k_cu_ac7d412d4cuda3std3__45__cpo5beginE,(_ZN34_INTERNAL_3ba9bd17_4_k_cu_ac7d412d4cuda3std6ranges3__45__cpo5beginE - _ZN34_INTERNAL_3ba9bd17_4_k_cu_ac7d412d4cuda3std3__45__cpo5beginE)
_ZN34_INTERNAL_3ba9bd17_4_k_cu_ac7d412d4cuda3std3__45__cpo5beginE:
	.zero		1
	.type		_ZN34_INTERNAL_3ba9bd17_4_k_cu_ac7d412d4cuda3std6ranges3__45__cpo5beginE,@object
	.size		_ZN34_INTERNAL_3ba9bd17_4_k_cu_ac7d412d4cuda3std6ranges3__45__cpo5beginE,(_ZN34_INTERNAL_3ba9bd17_4_k_cu_ac7d412d6thrust24THRUST_300001_SM_1000_NS12placeholders2_5E - _ZN34_INTERNAL_3ba9bd17_4_k_cu_ac7d412d4cuda3std6ranges3__45__cpo5beginE)
_ZN34_INTERNAL_3ba9bd17_4_k_cu_ac7d412d4cuda3std6ranges3__45__cpo5beginE:
	.zero		1
	.type		_ZN34_INTERNAL_3ba9bd17_4_k_cu_ac7d412d6thrust24THRUST_300001_SM_1000_NS12placeholders2_5E,@object
	.size		_ZN34_INTERNAL_3ba9bd17_4_k_cu_ac7d412d6thrust24THRUST_300001_SM_1000_NS12placeholders2_5E,(_ZN34_INTERNAL_3ba9bd17_4_k_cu_ac7d412d4cuda3std3__45__cpo6rbeginE - _ZN34_INTERNAL_3ba9bd17_4_k_cu_ac7d412d6thrust24THRUST_300001_SM_1000_NS12placeholders2_5E)
_ZN34_INTERNAL_3ba9bd17_4_k_cu_ac7d412d6thrust24THRUST_300001_SM_1000_NS12placeholders2_5E:
	.zero		1
	.type		_ZN34_INTERNAL_3ba9bd17_4_k_cu_ac7d412d4cuda3std3__45__cpo6rbeginE,@object
	.size		_ZN34_INTERNAL_3ba9bd17_4_k_cu_ac7d412d4cuda3std3__45__cpo6rbeginE,(_ZN34_INTERNAL_3ba9bd17_4_k_cu_ac7d412d4cuda3std6ranges3__45__cpo7advanceE - _ZN34_INTERNAL_3ba9bd17_4_k_cu_ac7d412d4cuda3std3__45__cpo6rbeginE)
_ZN34_INTERNAL_3ba9bd17_4_k_cu_ac7d412d4cuda3std3__45__cpo6rbeginE:
	.zero		1
	.type		_ZN34_INTERNAL_3ba9bd17_4_k_cu_ac7d412d4cuda3std6ranges3__45__cpo7advanceE,@object
	.size		_ZN34_INTERNAL_3ba9bd17_4_k_cu_ac7d412d4cuda3std6ranges3__45__cpo7advanceE,(_ZN34_INTERNAL_3ba9bd17_4_k_cu_ac7d412d4cuda3std3__47nulloptE - _ZN34_INTERNAL_3ba9bd17_4_k_cu_ac7d412d4cuda3std6ranges3__45__cpo7advanceE)
_ZN34_INTERNAL_3ba9bd17_4_k_cu_ac7d412d4cuda3std6ranges3__45__cpo7advanceE:
	.zero		1
	.type		_ZN34_INTERNAL_3ba9bd17_4_k_cu_ac7d412d4cuda3std3__47nulloptE,@object
	.size		_ZN34_INTERNAL_3ba9bd17_4_k_cu_ac7d412d4cuda3std3__47nulloptE,(_ZN34_INTERNAL_3ba9bd17_4_k_cu_ac7d412d4cuda3std6ranges3__45__cpo8distanceE - _ZN34_INTERNAL_3ba9bd17_4_k_cu_ac7d412d4cuda3std3__47nulloptE)
_ZN34_INTERNAL_3ba9bd17_4_k_cu_ac7d412d4cuda3std3__47nulloptE:
	.zero		1
	.type		_ZN34_INTERNAL_3ba9bd17_4_k_cu_ac7d412d4cuda3std6ranges3__45__cpo8distanceE,@object
	.size		_ZN34_INTERNAL_3ba9bd17_4_k_cu_ac7d412d4cuda3std6ranges3__45__cpo8distanceE,(_ZN34_INTERNAL_3ba9bd17_4_k_cu_ac7d412d6thrust24THRUST_300001_SM_1000_NS12placeholders3_10E - _ZN34_INTERNAL_3ba9bd17_4_k_cu_ac7d412d4cuda3std6ranges3__45__cpo8distanceE)
_ZN34_INTERNAL_3ba9bd17_4_k_cu_ac7d412d4cuda3std6ranges3__45__cpo8distanceE:
	.zero		1
	.type		_ZN34_INTERNAL_3ba9bd17_4_k_cu_ac7d412d6thrust24THRUST_300001_SM_1000_NS12placeholders3_10E,@object
	.size		_ZN34_INTERNAL_3ba9bd17_4_k_cu_ac7d412d6thrust24THRUST_300001_SM_1000_NS12placeholders3_10E,(_ZN34_INTERNAL_3ba9bd17_4_k_cu_ac7d412d4cuda3std3__419piecewise_constructE - _ZN34_INTERNAL_3ba9bd17_4_k_cu_ac7d412d6thrust24THRUST_300001_SM_1000_NS12placeholders3_10E)
_ZN34_INTERNAL_3ba9bd17_4_k_cu_ac7d412d6thrust24THRUST_300001_SM_1000_NS12placeholders3_10E:
	.zero		1
	.type		_ZN34_INTERNAL_3ba9bd17_4_k_cu_ac7d412d4cuda3std3__419piecewise_constructE,@object
	.size		_ZN34_INTERNAL_3ba9bd17_4_k_cu_ac7d412d4cuda3std3__419piecewise_constructE,(_ZN34_INTERNAL_3ba9bd17_4_k_cu_ac7d412d4cuda3std6ranges3__45__cpo5cdataE - _ZN34_INTERNAL_3ba9bd17_4_k_cu_ac7d412d4cuda3std3__419piecewise_constructE)
_ZN34_INTERNAL_3ba9bd17_4_k_cu_ac7d412d4cuda3std3__419piecewise_constructE:
	.zero		1
	.type		_ZN34_INTERNAL_3ba9bd17_4_k_cu_ac7d412d4cuda3std6ranges3__45__cpo5cdataE,@object
	.size		_ZN34_INTERNAL_3ba9bd17_4_k_cu_ac7d412d4cuda3std6ranges3__45__cpo5cdataE,(_ZN34_INTERNAL_3ba9bd17_4_k_cu_ac7d412d6thrust24THRUST_300001_SM_1000_NS12placeholders2_2E - _ZN34_INTERNAL_3ba9bd17_4_k_cu_ac7d412d4cuda3std6ranges3__45__cpo5cdataE)
_ZN34_INTERNAL_3ba9bd17_4_k_cu_ac7d412d4cuda3std6ranges3__45__cpo5cdataE:
	.zero		1
	.type		_ZN34_INTERNAL_3ba9bd17_4_k_cu_ac7d412d6thrust24THRUST_300001_SM_1000_NS12placeholders2_2E,@object
	.size		_ZN34_INTERNAL_3ba9bd17_4_k_cu_ac7d412d6thrust24THRUST_300001_SM_1000_NS12placeholders2_2E,(_ZN34_INTERNAL_3ba9bd17_4_k_cu_ac7d412d4cuda3std3__45__cpo3endE - _ZN34_INTERNAL_3ba9bd17_4_k_cu_ac7d412d6thrust24THRUST_300001_SM_1000_NS12placeholders2_2E)
_ZN34_INTERNAL_3ba9bd17_4_k_cu_ac7d412d6thrust24THRUST_300001_SM_1000_NS12placeholders2_2E:
	.zero		1
	.type		_ZN34_INTERNAL_3ba9bd17_4_k_cu_ac7d412d4cuda3std3__45__cpo3endE,@object
	.size		_ZN34_INTERNAL_3ba9bd17_4_k_cu_ac7d412d4cuda3std3__45__cpo3endE,(_ZN34_INTERNAL_3ba9bd17_4_k_cu_ac7d412d4cuda3std6ranges3__45__cpo3endE - _ZN34_INTERNAL_3ba9bd17_4_k_cu_ac7d412d4cuda3std3__45__cpo3endE)
_ZN34_INTERNAL_3ba9bd17_4_k_cu_ac7d412d4cuda3std3__45__cpo3endE:
	.zero		1
	.type		_ZN34_INTERNAL_3ba9bd17_4_k_cu_ac7d412d4cuda3std6ranges3__45__cpo3endE,@object
	.size		_ZN34_INTERNAL_3ba9bd17_4_k_cu_ac7d412d4cuda3std6ranges3__45__cpo3endE,(_ZN34_INTERNAL_3ba9bd17_4_k_cu_ac7d412d6thrust24THRUST_300001_SM_1000_NS12placeholders2_6E - _ZN34_INTERNAL_3ba9bd17_4_k_cu_ac7d412d4cuda3std6ranges3__45__cpo3endE)
_ZN34_INTERNAL_3ba9bd17_4_k_cu_ac7d412d4cuda3std6ranges3__45__cpo3endE:
	.zero		1
	.type		_ZN34_INTERNAL_3ba9bd17_4_k_cu_ac7d412d6thrust24THRUST_300001_SM_1000_NS12placeholders2_6E,@object
	.size		_ZN34_INTERNAL_3ba9bd17_4_k_cu_ac7d412d6thrust24THRUST_300001_SM_1000_NS12placeholders2_6E,(_ZN34_INTERNAL_3ba9bd17_4_k_cu_ac7d412d4cuda3std3__45__cpo4rendE - _ZN34_INTERNAL_3ba9bd17_4_k_cu_ac7d412d6thrust24THRUST_300001_SM_1000_NS12placeholders2_6E)
_ZN34_INTERNAL_3ba9bd17_4_k_cu_ac7d412d6thrust24THRUST_300001_SM_1000_NS12placeholders2_6E:
	.zero		1
	.type		_ZN34_INTERNAL_3ba9bd17_4_k_cu_ac7d412d4cuda3std3__45__cpo4rendE,@object
	.size		_ZN34_INTERNAL_3ba9bd17_4_k_cu_ac7d412d4cuda3std3__45__cpo4rendE,(_ZN34_INTERNAL_3ba9bd17_4_k_cu_ac7d412d4cuda3std6ranges3__45__cpo9iter_swapE - _ZN34_INTERNAL_3ba9bd17_4_k_cu_ac7d412d4cuda3std3__45__cpo4rendE)
_ZN34_INTERNAL_3ba9bd17_4_k_cu_ac7d412d4cuda3std3__45__cpo4rendE:
	.zero		1
	.type		_ZN34_INTERNAL_3ba9bd17_4_k_cu_ac7d412d4cuda3std6ranges3__45__cpo9iter_swapE,@object
	.size		_ZN34_INTERNAL_3ba9bd17_4_k_cu_ac7d412d4cuda3std6ranges3__45__cpo9iter_swapE,(_ZN34_INTERNAL_3ba9bd17_4_k_cu_ac7d412d4cuda3std3__48unexpectE - _ZN34_INTERNAL_3ba9bd17_4_k_cu_ac7d412d4cuda3std6ranges3__45__cpo9iter_swapE)
_ZN34_INTERNAL_3ba9bd17_4_k_cu_ac7d412d4cuda3std6ranges3__45__cpo9iter_swapE:
	.zero		1
	.type		_ZN34_INTERNAL_3ba9bd17_4_k_cu_ac7d412d4cuda3std3__48unexpectE,@object
	.size		_ZN34_INTERNAL_3ba9bd17_4_k_cu_ac7d412d4cuda3std3__48unexpectE,(_ZN34_INTERNAL_3ba9bd17_4_k_cu_ac7d412d6thrust24THRUST_300001_SM_1000_NS8cuda_cub3parE - _ZN34_INTERNAL_3ba9bd17_4_k_cu_ac7d412d4cuda3std3__48unexpectE)
_ZN34_INTERNAL_3ba9bd17_4_k_cu_ac7d412d4cuda3std3__48unexpectE:
	.zero		1
	.type		_ZN34_INTERNAL_3ba9bd17_4_k_cu_ac7d412d6thrust24THRUST_300001_SM_1000_NS8cuda_cub3parE,@object
	.size		_ZN34_INTERNAL_3ba9bd17_4_k_cu_ac7d412d6thrust24THRUST_300001_SM_1000_NS8cuda_cub3parE,(_ZN34_INTERNAL_3ba9bd17_4_k_cu_ac7d412d6thrust24THRUST_300001_SM_1000_NS12placeholders2_4E - _ZN34_INTERNAL_3ba9bd17_4_k_cu_ac7d412d6thrust24THRUST_300001_SM_1000_NS8cuda_cub3parE)
_ZN34_INTERNAL_3ba9bd17_4_k_cu_ac7d412d6thrust24THRUST_300001_SM_1000_NS8cuda_cub3parE:
	.zero		1
	.type		_ZN34_INTERNAL_3ba9bd17_4_k_cu_ac7d412d6thrust24THRUST_300001_SM_1000_NS12placeholders2_4E,@object
	.size		_ZN34_INTERNAL_3ba9bd17_4_k_cu_ac7d412d6thrust24THRUST_300001_SM_1000_NS12placeholders2_4E,(_ZN34_INTERNAL_3ba9bd17_4_k_cu_ac7d412d4cuda3std3__45__cpo4cendE - _ZN34_INTERNAL_3ba9bd17_4_k_cu_ac7d412d6thrust24THRUST_300001_SM_1000_NS12placeholders2_4E)
_ZN34_INTERNAL_3ba9bd17_4_k_cu_ac7d412d6thrust24THRUST_300001_SM_1000_NS12placeholders2_4E:
	.zero		1
	.type		_ZN34_INTERNAL_3ba9bd17_4_k_cu_ac7d412d4cuda3std3__45__cpo4cendE,@object
	.size		_ZN34_INTERNAL_3ba9bd17_4_k_cu_ac7d412d4cuda3std3__45__cpo4cendE,(_ZN34_INTERNAL_3ba9bd17_4_k_cu_ac7d412d4cuda3std6ranges3__45__cpo4cendE - _ZN34_INTERNAL_3ba9bd17_4_k_cu_ac7d412d4cuda3std3__45__cpo4cendE)
_ZN34_INTERNAL_3ba9bd17_4_k_cu_ac7d412d4cuda3std3__45__cpo4cendE:
	.zero		1
	.type		_ZN34_INTERNAL_3ba9bd17_4_k_cu_ac7d412d4cuda3std6ranges3__45__cpo4cendE,@object
	.size		_ZN34_INTERNAL_3ba9bd17_4_k_cu_ac7d412d4cuda3std6ranges3__45__cpo4cendE,(_ZN34_INTERNAL_3ba9bd17_4_k_cu_ac7d412d4cuda3std3__420unreachable_sentinelE - _ZN34_INTERNAL_3ba9bd17_4_k_cu_ac7d412d4cuda3std6ranges3__45__cpo4cendE)
_ZN34_INTERNAL_3ba9bd17_4_k_cu_ac7d412d4cuda3std6ranges3__45__cpo4cendE:
	.zero		1
	.type		_ZN34_INTERNAL_3ba9bd17_4_k_cu_ac7d412d4cuda3std3__420unreachable_sentinelE,@object
	.size		_ZN34_INTERNAL_3ba9bd17_4_k_cu_ac7d412d4cuda3std3__420unreachable_sentinelE,(_ZN34_INTERNAL_3ba9bd17_4_k_cu_ac7d412d4cuda3std6ranges3__45__cpo5ssizeE - _ZN34_INTERNAL_3ba9bd17_4_k_cu_ac7d412d4cuda3std3__420unreachable_sentinelE)
_ZN34_INTERNAL_3ba9bd17_4_k_cu_ac7d412d4cuda3std3__420unreachable_sentinelE:
	.zero		1
	.type		_ZN34_INTERNAL_3ba9bd17_4_k_cu_ac7d412d4cuda3std6ranges3__45__cpo5ssizeE,@object
	.size		_ZN34_INTERNAL_3ba9bd17_4_k_cu_ac7d412d4cuda3std6ranges3__45__cpo5ssizeE,(_ZN34_INTERNAL_3ba9bd17_4_k_cu_ac7d412d6thrust24THRUST_300001_SM_1000_NS12placeholders2_8E - _ZN34_INTERNAL_3ba9bd17_4_k_cu_ac7d412d4cuda3std6ranges3__45__cpo5ssizeE)
_ZN34_INTERNAL_3ba9bd17_4_k_cu_ac7d412d4cuda3std6ranges3__45__cpo5ssizeE:
	.zero		1
	.type		_ZN34_INTERNAL_3ba9bd17_4_k_cu_ac7d412d6thrust24THRUST_300001_SM_1000_NS12placeholders2_8E,@object
	.size		_ZN34_INTERNAL_3ba9bd17_4_k_cu_ac7d412d6thrust24THRUST_300001_SM_1000_NS12placeholders2_8E,(_ZN34_INTERNAL_3ba9bd17_4_k_cu_ac7d412d4cuda3std3__45__cpo5crendE - _ZN34_INTERNAL_3ba9bd17_4_k_cu_ac7d412d6thrust24THRUST_300001_SM_1000_NS12placeholders2_8E)
_ZN34_INTERNAL_3ba9bd17_4_k_cu_ac7d412d6thrust24THRUST_300001_SM_1000_NS12placeholders2_8E:
	.zero		1
	.type		_ZN34_INTERNAL_3ba9bd17_4_k_cu_ac7d412d4cuda3std3__45__cpo5crendE,@object
	.size		_ZN34_INTERNAL_3ba9bd17_4_k_cu_ac7d412d4cuda3std3__45__cpo5crendE,(_ZN34_INTERNAL_3ba9bd17_4_k_cu_ac7d412d4cuda3std6ranges3__45__cpo4prevE - _ZN34_INTERNAL_3ba9bd17_4_k_cu_ac7d412d4cuda3std3__45__cpo5crendE)
_ZN34_INTERNAL_3ba9bd17_4_k_cu_ac7d412d4cuda3std3__45__cpo5crendE:
	.zero		1
	.type		_ZN34_INTERNAL_3ba9bd17_4_k_cu_ac7d412d4cuda3std6ranges3__45__cpo4prevE,@object
	.size		_ZN34_INTERNAL_3ba9bd17_4_k_cu_ac7d412d4cuda3std6ranges3__45__cpo4prevE,(_ZN34_INTERNAL_3ba9bd17_4_k_cu_ac7d412d4cuda3std6ranges3__45__cpo9iter_moveE - _ZN34_INTERNAL_3ba9bd17_4_k_cu_ac7d412d4cuda3std6ranges3__45__cpo4prevE)
_ZN34_INTERNAL_3ba9bd17_4_k_cu_ac7d412d4cuda3std6ranges3__45__cpo4prevE:
	.zero		1
	.type		_ZN34_INTERNAL_3ba9bd17_4_k_cu_ac7d412d4cuda3std6ranges3__45__cpo9iter_moveE,@object
	.size		_ZN34_INTERNAL_3ba9bd17_4_k_cu_ac7d412d4cuda3std6ranges3__45__cpo9iter_moveE,(_ZN34_INTERNAL_3ba9bd17_4_k_cu_ac7d412d6thrust24THRUST_300001_SM_1000_NS6system6detail10sequential3seqE - _ZN34_INTERNAL_3ba9bd17_4_k_cu_ac7d412d4cuda3std6ranges3__45__cpo9iter_moveE)
_ZN34_INTERNAL_3ba9bd17_4_k_cu_ac7d412d4cuda3std6ranges3__45__cpo9iter_moveE:
	.zero		1
	.type		_ZN34_INTERNAL_3ba9bd17_4_k_cu_ac7d412d6thrust24THRUST_300001_SM_1000_NS6system6detail10sequential3seqE,@object
	.size		_ZN34_INTERNAL_3ba9bd17_4_k_cu_ac7d412d6thrust24THRUST_300001_SM_1000_NS6system6detail10sequential3seqE,(.L_31 - _ZN34_INTERNAL_3ba9bd17_4_k_cu_ac7d412d6thrust24THRUST_300001_SM_1000_NS6system6detail10sequential3seqE)
_ZN34_INTERNAL_3ba9bd17_4_k_cu_ac7d412d6thrust24THRUST_300001_SM_1000_NS6system6detail10sequential3seqE:
	.zero		1
.L_31:


//--------------------- .nv.constant0._ZN3cub18CUB_300001_SM_10006detail11EmptyKernelIvEEvv --------------------------
	.section	.nv.constant0._ZN3cub18CUB_300001_SM_10006detail11EmptyKernelIvEEvv,"a",@progbits
	.sectionflags	@""
	.align	4
.nv.constant0._ZN3cub18CUB_300001_SM_10006detail11EmptyKernelIvEEvv:
	.zero		896


//--------------------- .nv.constant0._Z6kernelPfS_ --------------------------
	.section	.nv.constant0._Z6kernelPfS_,"a",@progbits
	.sectionflags	@""
	.align	4
.nv.constant0._Z6kernelPfS_:
	.zero		912


//--------------------- SYMBOLS --------------------------

	.type		.nv.reservedSmem.offset0,@object
	.size		.nv.reservedSmem.offset0,0x4
